//
// Generated by NVIDIA NVVM Compiler
//
// Compiler Build ID: CL-36424714
// Cuda compilation tools, release 13.0, V13.0.88
// Based on NVVM 20.0.0
//

.version 9.0
.target sm_100
.address_size 64

	// .globl	scaleImageKernel

.visible .entry scaleImageKernel(
	.param .u64 .ptr .align 1 scaleImageKernel_param_0,
	.param .u64 .ptr .align 1 scaleImageKernel_param_1,
	.param .u32 scaleImageKernel_param_2,
	.param .u32 scaleImageKernel_param_3,
	.param .u32 scaleImageKernel_param_4,
	.param .u32 scaleImageKernel_param_5
)
{
	.reg .pred 	%p<4>;
	.reg .b16 	%rs<4>;
	.reg .b32 	%r<25>;
	.reg .b32 	%f<11>;
	.reg .b64 	%rd<9>;

	ld.param.u64 	%rd1, [scaleImageKernel_param_0];
	ld.param.u64 	%rd2, [scaleImageKernel_param_1];
	ld.param.u32 	%r3, [scaleImageKernel_param_2];
	ld.param.u32 	%r4, [scaleImageKernel_param_3];
	ld.param.u32 	%r5, [scaleImageKernel_param_4];
	ld.param.u32 	%r7, [scaleImageKernel_param_5];
	mov.u32 	%r8, %ctaid.x;
	mov.u32 	%r9, %ntid.x;
	mov.u32 	%r10, %tid.x;
	mad.lo.s32 	%r1, %r8, %r9, %r10;
	mov.u32 	%r11, %ctaid.y;
	mov.u32 	%r12, %ntid.y;
	mov.u32 	%r13, %tid.y;
	mad.lo.s32 	%r14, %r11, %r12, %r13;
	setp.ge.s32 	%p1, %r1, %r5;
	setp.ge.s32 	%p2, %r14, %r7;
	or.pred  	%p3, %p1, %p2;
	@%p3 bra 	$L__BB0_2;
	cvta.to.global.u64 	%rd3, %rd1;
	cvta.to.global.u64 	%rd4, %rd2;
	cvt.rn.f32.s32 	%f1, %r1;
	cvt.rn.f32.s32 	%f2, %r3;
	cvt.rn.f32.s32 	%f3, %r5;
	div.rn.f32 	%f4, %f2, %f3;
	mul.f32 	%f5, %f4, %f1;
	cvt.rzi.s32.f32 	%r15, %f5;
	cvt.rn.f32.u32 	%f6, %r14;
	cvt.rn.f32.s32 	%f7, %r4;
	cvt.rn.f32.u32 	%f8, %r7;
	div.rn.f32 	%f9, %f7, %f8;
	mul.f32 	%f10, %f9, %f6;
	cvt.rzi.s32.f32 	%r16, %f10;
	add.s32 	%r17, %r3, -1;
	min.s32 	%r18, %r15, %r17;
	add.s32 	%r19, %r4, -1;
	min.s32 	%r20, %r16, %r19;
	mad.lo.s32 	%r21, %r20, %r3, %r18;
	mul.lo.s32 	%r22, %r21, 3;
	mad.lo.s32 	%r23, %r5, %r14, %r1;
	mul.lo.s32 	%r24, %r23, 3;
	cvt.s64.s32 	%rd5, %r22;
	add.s64 	%rd6, %rd3, %rd5;
	ld.global.u8 	%rs1, [%rd6];
	cvt.s64.s32 	%rd7, %r24;
	add.s64 	%rd8, %rd4, %rd7;
	st.global.u8 	[%rd8], %rs1;
	ld.global.u8 	%rs2, [%rd6+1];
	st.global.u8 	[%rd8+1], %rs2;
	ld.global.u8 	%rs3, [%rd6+2];
	st.global.u8 	[%rd8+2], %rs3;
$L__BB0_2:
	ret;

}


// ===== COMPILED SASS (sm_100) =====

	.target	sm_100

	.elftype	@"ET_EXEC"


//--------------------- .note.nv.tkinfo           --------------------------
	.section	.note.nv.tkinfo,"",@"SHT_NOTE"
	.sectionflags	@"SHF_NOTE_NV_TKINFO"
	.tkinfo
        /*0018*/ 	.word	0x00000002
        /*0030*/ 	.string	""
        /*0030*/ 	.string	"ptxas"
        /*0030*/ 	.string	"Cuda compilation tools, release 13.0, V13.0.88"
        /*0030*/ 	.string	"Build cuda_13.0.r13.0/compiler.36424714_0"
        /*0030*/ 	.string	"-arch sm_100 -m 64 "



//--------------------- .note.nv.cuinfo           --------------------------
	.section	.note.nv.cuinfo,"",@"SHT_NOTE"
	.sectionflags	@"SHF_NOTE_NV_CUINFO"
        /*0018*/ 	.short	0x0002
        /*001a*/ 	.short	0x0064
        /*001c*/ 	.short	0x0082
	.zero		2


//--------------------- .nv.info                  --------------------------
	.section	.nv.info,"",@"SHT_CUDA_INFO"
	.align	4


	//----- nvinfo : EIATTR_REGCOUNT
	.align		4
        /*0000*/ 	.byte	0x04, 0x2f
        /*0002*/ 	.short	(.L_1 - .L_0)
	.align		4
.L_0:
        /*0004*/ 	.word	index@(scaleImageKernel)
        /*0008*/ 	.word	0x00000013


	//----- nvinfo : EIATTR_FRAME_SIZE
	.align		4
.L_1:
        /*000c*/ 	.byte	0x04, 0x11
        /*000e*/ 	.short	(.L_3 - .L_2)
	.align		4
.L_2:
        /*0010*/ 	.word	index@($__internal_0_$__cuda_sm3x_div_rn_noftz_f32_slowpath)
        /*0014*/ 	.word	0x00000000


	//----- nvinfo : EIATTR_FRAME_SIZE
	.align		4
.L_3:
        /*0018*/ 	.byte	0x04, 0x11
        /*001a*/ 	.short	(.L_5 - .L_4)
	.align		4
.L_4:
        /*001c*/ 	.word	index@(scaleImageKernel)
        /*0020*/ 	.word	0x00000000


	//----- nvinfo : EIATTR_MIN_STACK_SIZE
	.align		4
.L_5:
        /*0024*/ 	.byte	0x04, 0x12
        /*0026*/ 	.short	(.L_7 - .L_6)
	.align		4
.L_6:
        /*0028*/ 	.word	index@(scaleImageKernel)
        /*002c*/ 	.word	0x00000000
.L_7:


//--------------------- .nv.compat                --------------------------
	.section	.nv.compat,"",@"SHT_CUDA_COMPAT_INFO"
	.align	4
        /*0000*/ 	.byte	0x02, 0x09, 0x00, 0x00, 0x02, 0x02, 0x01, 0x00, 0x02, 0x05, 0x05, 0x00, 0x03, 0x07, 0x01, 0x01
        /*0010*/ 	.byte	0x02, 0x03, 0x00, 0x00, 0x02, 0x06, 0x01, 0x00, 0x04, 0x0b, 0x08, 0x00, 0x01, 0x00, 0x00, 0x00
        /*0020*/ 	.byte	0x00, 0x00, 0x00, 0x00


//--------------------- .nv.info.scaleImageKernel --------------------------
	.section	.nv.info.scaleImageKernel,"",@"SHT_CUDA_INFO"
	.sectionflags	@""
	.align	4


	//----- nvinfo : EIATTR_CUDA_API_VERSION
	.align		4
        /*0000*/ 	.byte	0x04, 0x37
        /*0002*/ 	.short	(.L_9 - .L_8)
.L_8:
        /*0004*/ 	.word	0x00000082


	//----- nvinfo : EIATTR_KPARAM_INFO
	.align		4
.L_9:
        /*0008*/ 	.byte	0x04, 0x17
        /*000a*/ 	.short	(.L_11 - .L_10)
.L_10:
        /*000c*/ 	.word	0x00000000
        /*0010*/ 	.short	0x0005
        /*0012*/ 	.short	0x001c
        /*0014*/ 	.byte	0x00, 0xf0, 0x11, 0x00


	//----- nvinfo : EIATTR_KPARAM_INFO
	.align		4
.L_11:
        /*0018*/ 	.byte	0x04, 0x17
        /*001a*/ 	.short	(.L_13 - .L_12)
.L_12:
        /*001c*/ 	.word	0x00000000
        /*0020*/ 	.short	0x0004
        /*0022*/ 	.short	0x0018
        /*0024*/ 	.byte	0x00, 0xf0, 0x11, 0x00


	//----- nvinfo : EIATTR_KPARAM_INFO
	.align		4
.L_13:
        /*0028*/ 	.byte	0x04, 0x17
        /*002a*/ 	.short	(.L_15 - .L_14)
.L_14:
        /*002c*/ 	.word	0x00000000
        /*0030*/ 	.short	0x0003
        /*0032*/ 	.short	0x0014
        /*0034*/ 	.byte	0x00, 0xf0, 0x11, 0x00


	//----- nvinfo : EIATTR_KPARAM_INFO
	.align		4
.L_15:
        /*0038*/ 	.byte	0x04, 0x17
        /*003a*/ 	.short	(.L_17 - .L_16)
.L_16:
        /*003c*/ 	.word	0x00000000
        /*0040*/ 	.short	0x0002
        /*0042*/ 	.short	0x0010
        /*0044*/ 	.byte	0x00, 0xf0, 0x11, 0x00


	//----- nvinfo : EIATTR_KPARAM_INFO
	.align		4
.L_17:
        /*0048*/ 	.byte	0x04, 0x17
        /*004a*/ 	.short	(.L_19 - .L_18)
.L_18:
        /*004c*/ 	.word	0x00000000
        /*0050*/ 	.short	0x0001
        /*0052*/ 	.short	0x0008
        /*0054*/ 	.byte	0x00, 0xf5, 0x21, 0x00


	//----- nvinfo : EIATTR_KPARAM_INFO
	.align		4
.L_19:
        /*0058*/ 	.byte	0x04, 0x17
        /*005a*/ 	.short	(.L_21 - .L_20)
.L_20:
        /*005c*/ 	.word	0x00000000
        /*0060*/ 	.short	0x0000
        /*0062*/ 	.short	0x0000
        /*0064*/ 	.byte	0x00, 0xf5, 0x21, 0x00


	//----- nvinfo : EIATTR_SPARSE_MMA_MASK
	.align		4
.L_21:
        /*0068*/ 	.byte	0x03, 0x50
        /*006a*/ 	.short	0x0000


	//----- nvinfo : EIATTR_MAXREG_COUNT
	.align		4
        /*006c*/ 	.byte	0x03, 0x1b
        /*006e*/ 	.short	0x00ff


	//----- nvinfo : EIATTR_MERCURY_ISA_VERSION
	.align		4
        /*0070*/ 	.byte	0x03, 0x5f
        /*0072*/ 	.short	0x0101


	//----- nvinfo : EIATTR_VRC_CTA_INIT_COUNT
	.align		4
        /*0074*/ 	.byte	0x02, 0x4a
	.zero		1
	.zero		1


	//----- nvinfo : EIATTR_EXIT_INSTR_OFFSETS
	.align		4
        /*0078*/ 	.byte	0x04, 0x1c
        /*007a*/ 	.short	(.L_23 - .L_22)


	//   ....[0]....
.L_22:
        /*007c*/ 	.word	0x000000c0


	//   ....[1]....
        /*0080*/ 	.word	0x00000440


	//----- nvinfo : EIATTR_CRS_STACK_SIZE
	.align		4
.L_23:
        /*0084*/ 	.byte	0x04, 0x1e
        /*0086*/ 	.short	(.L_25 - .L_24)
.L_24:
        /*0088*/ 	.word	0x00000000


	//----- nvinfo : EIATTR_CBANK_PARAM_SIZE
	.align		4
.L_25:
        /*008c*/ 	.byte	0x03, 0x19
        /*008e*/ 	.short	0x0020


	//----- nvinfo : EIATTR_PARAM_CBANK
	.align		4
        /*0090*/ 	.byte	0x04, 0x0a
        /*0092*/ 	.short	(.L_27 - .L_26)
	.align		4
.L_26:
        /*0094*/ 	.word	index@(.nv.constant0.scaleImageKernel)
        /*0098*/ 	.short	0x0380
        /*009a*/ 	.short	0x0020


	//----- nvinfo : EIATTR_SW_WAR
	.align		4
.L_27:
        /*009c*/ 	.byte	0x04, 0x36
        /*009e*/ 	.short	(.L_29 - .L_28)
.L_28:
        /*00a0*/ 	.word	0x00000008
.L_29:


//--------------------- .nv.callgraph             --------------------------
	.section	.nv.callgraph,"",@"SHT_CUDA_CALLGRAPH"
	.align	4
	.sectionentsize	8
	.align		4
        /*0000*/ 	.word	0x00000000
	.align		4
        /*0004*/ 	.word	0xffffffff
	.align		4
        /*0008*/ 	.word	0x00000000
	.align		4
        /*000c*/ 	.word	0xfffffffe
	.align		4
        /*0010*/ 	.word	0x00000000
	.align		4
        /*0014*/ 	.word	0xfffffffd
	.align		4
        /*0018*/ 	.word	0x00000000
	.align		4
        /*001c*/ 	.word	0xfffffffc


//--------------------- .text.scaleImageKernel    --------------------------
	.section	.text.scaleImageKernel,"ax",@progbits
	.align	128
        .global         scaleImageKernel
        .type           scaleImageKernel,@function
        .size           scaleImageKernel,(.L_x_11 - scaleImageKernel)
        .other          scaleImageKernel,@"STO_CUDA_ENTRY STV_DEFAULT"
scaleImageKernel:
.text.scaleImageKernel:
[----:B------:R-:W-:Y:S01]  /*0000*/  LDC R1, c[0x0][0x37c] ;  /* 0x0000df00ff017b82 */ /* 0x000fe20000000800 */
[----:B------:R-:W0:Y:S07]  /*0010*/  S2R R3, SR_TID.Y ;  /* 0x0000000000037919 */ /* 0x000e2e0000002200 */
[----:B------:R-:W1:Y:S01]  /*0020*/  LDC R5, c[0x0][0x360] ;  /* 0x0000d800ff057b82 */ /* 0x000e620000000800 */
[----:B------:R-:W2:Y:S01]  /*0030*/  LDCU.64 UR6, c[0x0][0x398] ;  /* 0x00007300ff0677ac */ /* 0x000ea20008000a00 */
[----:B------:R-:W1:Y:S06]  /*0040*/  S2R R0, SR_TID.X ;  /* 0x0000000000007919 */ /* 0x000e6c0000002100 */
[----:B------:R-:W0:Y:S08]  /*0050*/  S2UR UR5, SR_CTAID.Y ;  /* 0x00000000000579c3 */ /* 0x000e300000002600 */
[----:B------:R-:W0:Y:S08]  /*0060*/  LDC R2, c[0x0][0x364] ;  /* 0x0000d900ff027b82 */ /* 0x000e300000000800 */
[----:B------:R-:W1:Y:S01]  /*0070*/  S2UR UR4, SR_CTAID.X ;  /* 0x00000000000479c3 */ /* 0x000e620000002500 */
[----:B0-----:R-:W-:-:S05]  /*0080*/  IMAD R2, R2, UR5, R3 ;  /* 0x0000000502027c24 */ /* 0x001fca000f8e0203 */
[----:B--2---:R-:W-:Y:S01]  /*0090*/  ISETP.GE.AND P0, PT, R2, UR7, PT ;  /* 0x0000000702007c0c */ /* 0x004fe2000bf06270 */
[----:B-1----:R-:W-:-:S05]  /*00a0*/  IMAD R5, R5, UR4, R0 ;  /* 0x0000000405057c24 */ /* 0x002fca000f8e0200 */
[----:B------:R-:W-:-:S13]  /*00b0*/  ISETP.GE.OR P0, PT, R5, UR6, P0 ;  /* 0x0000000605007c0c */ /* 0x000fda0008706670 */
[----:B------:R-:W-:Y:S05]  /*00c0*/  @P0 EXIT ;  /* 0x000000000000094d */ /* 0x000fea0003800000 */
[----:B------:R-:W0:Y:S01]  /*00d0*/  LDCU UR4, c[0x0][0x390] ;  /* 0x00007200ff0477ac */ /* 0x000e220008000800 */
[----:B------:R-:W-:-:S04]  /*00e0*/  I2FP.F32.S32 R3, UR6 ;  /* 0x0000000600037c45 */ /* 0x000fc80008201400 */
[----:B------:R-:W1:Y:S01]  /*00f0*/  MUFU.RCP R4, R3 ;  /* 0x0000000300047308 */ /* 0x000e620000001000 */
[----:B0-----:R-:W-:-:S07]  /*0100*/  I2FP.F32.S32 R0, UR4 ;  /* 0x0000000400007c45 */ /* 0x001fce0008201400 */
[----:B------:R-:W0:Y:S01]  /*0110*/  FCHK P0, R0, R3 ;  /* 0x0000000300007302 */ /* 0x000e220000000000 */
[----:B-1----:R-:W-:-:S04]  /*0120*/  FFMA R7, -R3, R4, 1 ;  /* 0x3f80000003077423 */ /* 0x002fc80000000104 */
[----:B------:R-:W-:Y:S01]  /*0130*/  FFMA R7, R4, R7, R4 ;  /* 0x0000000704077223 */ /* 0x000fe20000000004 */
[----:B------:R-:W-:-:S03]  /*0140*/  I2FP.F32.S32 R4, R5 ;  /* 0x0000000500047245 */ /* 0x000fc60000201400 */
[----:B------:R-:W-:-:S04]  /*0150*/  FFMA R6, R0, R7, RZ ;  /* 0x0000000700067223 */ /* 0x000fc800000000ff */
[----:B------:R-:W-:-:S04]  /*0160*/  FFMA R8, -R3, R6, R0 ;  /* 0x0000000603087223 */ /* 0x000fc80000000100 */
[----:B------:R-:W-:Y:S01]  /*0170*/  FFMA R7, R7, R8, R6 ;  /* 0x0000000807077223 */ /* 0x000fe20000000006 */
[----:B0-----:R-:W-:Y:S06]  /*0180*/  @!P0 BRA `(.L_x_0) ;  /* 0x00000000000c8947 */ /* 0x001fec0003800000 */
[----:B------:R-:W-:-:S07]  /*0190*/  MOV R6, 0x1b0 ;  /* 0x000001b000067802 */ /* 0x000fce0000000f00 */
[----:B------:R-:W-:Y:S05]  /*01a0*/  CALL.REL.NOINC `($__internal_0_$__cuda_sm3x_div_rn_noftz_f32_slowpath) ;  /* 0x0000000000a87944 */ /* 0x000fea0003c00000 */
[----:B------:R-:W-:-:S07]  /*01b0*/  IMAD.MOV.U32 R7, RZ, RZ, R0 ;  /* 0x000000ffff077224 */ /* 0x000fce00078e0000 */
.L_x_0:
[----:B------:R-:W0:Y:S01]  /*01c0*/  LDCU UR4, c[0x0][0x39c] ;  /* 0x00007380ff0477ac */ /* 0x000e220008000800 */
[----:B------:R-:W-:-:S06]  /*01d0*/  FMUL R7, R4, R7 ;  /* 0x0000000704077220 */ /* 0x000fcc0000400000 */
[----:B------:R-:W-:Y:S01]  /*01e0*/  F2I.TRUNC.NTZ R7, R7 ;  /* 0x0000000700077305 */ /* 0x000fe2000020f100 */
[----:B0-----:R-:W-:Y:S01]  /*01f0*/  I2FP.F32.U32 R3, UR4 ;  /* 0x0000000400037c45 */ /* 0x001fe20008201000 */
[----:B------:R-:W0:Y:S06]  /*0200*/  LDCU UR4, c[0x0][0x394] ;  /* 0x00007280ff0477ac */ /* 0x000e2c0008000800 */
[----:B------:R-:W1:Y:S01]  /*0210*/  MUFU.RCP R6, R3 ;  /* 0x0000000300067308 */ /* 0x000e620000001000 */
[----:B0-----:R-:W-:Y:S01]  /*0220*/  I2FP.F32.S32 R0, UR4 ;  /* 0x0000000400007c45 */ /* 0x001fe20008201400 */
[----:B------:R-:W0:Y:S01]  /*0230*/  LDCU.64 UR4, c[0x0][0x358] ;  /* 0x00006b00ff0477ac */ /* 0x000e220008000a00 */
[----:B-1----:R-:W-:-:S05]  /*0240*/  FFMA R9, -R3, R6, 1 ;  /* 0x3f80000003097423 */ /* 0x002fca0000000106 */
[----:B------:R-:W1:Y:S01]  /*0250*/  FCHK P0, R0, R3 ;  /* 0x0000000300007302 */ /* 0x000e620000000000 */
[----:B------:R-:W-:-:S04]  /*0260*/  FFMA R9, R6, R9, R6 ;  /* 0x0000000906097223 */ /* 0x000fc80000000006 */
[----:B------:R-:W-:-:S04]  /*0270*/  FFMA R4, R0, R9, RZ ;  /* 0x0000000900047223 */ /* 0x000fc800000000ff */
[----:B------:R-:W-:-:S04]  /*0280*/  FFMA R6, -R3, R4, R0 ;  /* 0x0000000403067223 */ /* 0x000fc80000000100 */
[----:B------:R-:W-:Y:S01]  /*0290*/  FFMA R9, R9, R6, R4 ;  /* 0x0000000609097223 */ /* 0x000fe20000000004 */
[----:B------:R-:W-:Y:S01]  /*02a0*/  I2FP.F32.U32 R4, R2 ;  /* 0x0000000200047245 */ /* 0x000fe20000201000 */
[----:B01----:R-:W-:Y:S06]  /*02b0*/  @!P0 BRA `(.L_x_1) ;  /* 0x00000000000c8947 */ /* 0x003fec0003800000 */
[----:B------:R-:W-:-:S07]  /*02c0*/  MOV R6, 0x2e0 ;  /* 0x000002e000067802 */ /* 0x000fce0000000f00 */
[----:B------:R-:W-:Y:S05]  /*02d0*/  CALL.REL.NOINC `($__internal_0_$__cuda_sm3x_div_rn_noftz_f32_slowpath) ;  /* 0x00000000005c7944 */ /* 0x000fea0003c00000 */
[----:B------:R-:W-:-:S07]  /*02e0*/  IMAD.MOV.U32 R9, RZ, RZ, R0 ;  /* 0x000000ffff097224 */ /* 0x000fce00078e0000 */
.L_x_1:
[----:B------:R-:W0:Y:S01]  /*02f0*/  LDC.64 R10, c[0x0][0x390] ;  /* 0x0000e400ff0a7b82 */ /* 0x000e220000000a00 */
[----:B------:R-:W-:Y:S01]  /*0300*/  FMUL R4, R4, R9 ;  /* 0x0000000904047220 */ /* 0x000fe20000400000 */
[----:B------:R-:W1:Y:S01]  /*0310*/  LDCU.128 UR8, c[0x0][0x380] ;  /* 0x00007000ff0877ac */ /* 0x000e620008000c00 */
[----:B------:R-:W2:Y:S04]  /*0320*/  LDCU UR6, c[0x0][0x398] ;  /* 0x00007300ff0677ac */ /* 0x000ea80008000800 */
[----:B------:R-:W3:Y:S01]  /*0330*/  F2I.TRUNC.NTZ R4, R4 ;  /* 0x0000000400047305 */ /* 0x000ee2000020f100 */
[----:B0-----:R-:W-:Y:S02]  /*0340*/  VIADDMNMX R7, R10, 0xffffffff, R7, PT ;  /* 0xffffffff0a077846 */ /* 0x001fe40003800107 */
[----:B---3--:R-:W-:-:S05]  /*0350*/  VIADDMNMX R0, R11, 0xffffffff, R4, PT ;  /* 0xffffffff0b007846 */ /* 0x008fca0003800104 */
[----:B------:R-:W-:-:S04]  /*0360*/  IMAD R0, R0, R10, R7 ;  /* 0x0000000a00007224 */ /* 0x000fc800078e0207 */
[----:B------:R-:W-:-:S05]  /*0370*/  IMAD R0, R0, 0x3, RZ ;  /* 0x0000000300007824 */ /* 0x000fca00078e02ff */
[----:B-1----:R-:W-:-:S04]  /*0380*/  IADD3 R6, P0, PT, R0, UR8, RZ ;  /* 0x0000000800067c10 */ /* 0x002fc8000ff1e0ff */
[----:B------:R-:W-:-:S05]  /*0390*/  LEA.HI.X.SX32 R7, R0, UR9, 0x1, P0 ;  /* 0x0000000900077c11 */ /* 0x000fca00080f0eff */
[----:B------:R-:W3:Y:S01]  /*03a0*/  LDG.E.U8 R9, desc[UR4][R6.64] ;  /* 0x0000000406097981 */ /* 0x000ee2000c1e1100 */
[----:B--2---:R-:W-:-:S04]  /*03b0*/  IMAD R2, R2, UR6, R5 ;  /* 0x0000000602027c24 */ /* 0x004fc8000f8e0205 */
[----:B------:R-:W-:-:S05]  /*03c0*/  IMAD R0, R2, 0x3, RZ ;  /* 0x0000000302007824 */ /* 0x000fca00078e02ff */
[----:B------:R-:W-:-:S04]  /*03d0*/  IADD3 R2, P0, PT, R0, UR10, RZ ;  /* 0x0000000a00027c10 */ /* 0x000fc8000ff1e0ff */
[----:B------:R-:W-:-:S05]  /*03e0*/  LEA.HI.X.SX32 R3, R0, UR11, 0x1, P0 ;  /* 0x0000000b00037c11 */ /* 0x000fca00080f0eff */
[----:B---3--:R-:W-:Y:S04]  /*03f0*/  STG.E.U8 desc[UR4][R2.64], R9 ;  /* 0x0000000902007986 */ /* 0x008fe8000c101104 */
[----:B------:R-:W2:Y:S04]  /*0400*/  LDG.E.U8 R5, desc[UR4][R6.64+0x1] ;  /* 0x0000010406057981 */ /* 0x000ea8000c1e1100 */
[----:B--2---:R-:W-:Y:S04]  /*0410*/  STG.E.U8 desc[UR4][R2.64+0x1], R5 ;  /* 0x0000010502007986 */ /* 0x004fe8000c101104 */
[----:B------:R-:W2:Y:S04]  /*0420*/  LDG.E.U8 R11, desc[UR4][R6.64+0x2] ;  /* 0x00000204060b7981 */ /* 0x000ea8000c1e1100 */
[----:B--2---:R-:W-:Y:S01]  /*0430*/  STG.E.U8 desc[UR4][R2.64+0x2], R11 ;  /* 0x0000020b02007986 */ /* 0x004fe2000c101104 */
[----:B------:R-:W-:Y:S05]  /*0440*/  EXIT ;  /* 0x000000000000794d */ /* 0x000fea0003800000 */
        .weak           $__internal_0_$__cuda_sm3x_div_rn_noftz_f32_slowpath
        .type           $__internal_0_$__cuda_sm3x_div_rn_noftz_f32_slowpath,@function
        .size           $__internal_0_$__cuda_sm3x_div_rn_noftz_f32_slowpath,(.L_x_11 - $__internal_0_$__cuda_sm3x_div_rn_noftz_f32_slowpath)
$__internal_0_$__cuda_sm3x_div_rn_noftz_f32_slowpath:
[----:B------:R-:W-:Y:S02]  /*0450*/  SHF.R.U32.HI R9, RZ, 0x17, R3 ;  /* 0x00000017ff097819 */ /* 0x000fe40000011603 */
[----:B------:R-:W-:Y:S02]  /*0460*/  SHF.R.U32.HI R8, RZ, 0x17, R0 ;  /* 0x00000017ff087819 */ /* 0x000fe40000011600 */
[----:B------:R-:W-:Y:S02]  /*0470*/  LOP3.LUT R14, R9, 0xff, RZ, 0xc0, !PT ;  /* 0x000000ff090e7812 */ /* 0x000fe400078ec0ff */
[----:B------:R-:W-:-:S03]  /*0480*/  LOP3.LUT R12, R8, 0xff, RZ, 0xc0, !PT ;  /* 0x000000ff080c7812 */ /* 0x000fc600078ec0ff */
[----:B------:R-:W-:Y:S02]  /*0490*/  VIADD R10, R14, 0xffffffff ;  /* 0xffffffff0e0a7836 */ /* 0x000fe40000000000 */
[----:B------:R-:W-:-:S03]  /*04a0*/  VIADD R9, R12, 0xffffffff ;  /* 0xffffffff0c097836 */ /* 0x000fc60000000000 */
[----:B------:R-:W-:-:S04]  /*04b0*/  ISETP.GT.U32.AND P0, PT, R10, 0xfd, PT ;  /* 0x000000fd0a00780c */ /* 0x000fc80003f04070 */
[----:B------:R-:W-:-:S13]  /*04c0*/  ISETP.GT.U32.OR P0, PT, R9, 0xfd, P0 ;  /* 0x000000fd0900780c */ /* 0x000fda0000704470 */
[----:B------:R-:W-:Y:S01]  /*04d0*/  @!P0 IMAD.MOV.U32 R8, RZ, RZ, RZ ;  /* 0x000000ffff088224 */ /* 0x000fe200078e00ff */
[----:B------:R-:W-:Y:S06]  /*04e0*/  @!P0 BRA `(.L_x_2) ;  /* 0x00000000005c8947 */ /* 0x000fec0003800000 */
[----:B------:R-:W-:Y:S02]  /*04f0*/  FSETP.GTU.FTZ.AND P0, PT, |R0|, +INF , PT ;  /* 0x7f8000000000780b */ /* 0x000fe40003f1c200 */
[----:B------:R-:W-:-:S04]  /*0500*/  FSETP.GTU.FTZ.AND P1, PT, |R3|, +INF , PT ;  /* 0x7f8000000300780b */ /* 0x000fc80003f3c200 */
[----:B------:R-:W-:-:S13]  /*0510*/  PLOP3.LUT P0, PT, P0, P1, PT, 0xf8, 0x8f ;  /* 0x00000000008f781c */ /* 0x000fda0000703f70 */
[----:B------:R-:W-:Y:S05]  /*0520*/  @P0 BRA `(.L_x_3) ;  /* 0x0000000400440947 */ /* 0x000fea0003800000 */
[----:B------:R-:W-:-:S13]  /*0530*/  LOP3.LUT P0, RZ, R3, 0x7fffffff, R0, 0xc8, !PT ;  /* 0x7fffffff03ff7812 */ /* 0x000fda000780c800 */
[----:B------:R-:W-:Y:S05]  /*0540*/  @!P0 BRA `(.L_x_4) ;  /* 0x0000000400348947 */ /* 0x000fea0003800000 */
[C---:B------:R-:W-:Y:S02]  /*0550*/  FSETP.NEU.FTZ.AND P2, PT, |R0|.reuse, +INF , PT ;  /* 0x7f8000000000780b */ /* 0x040fe40003f5d200 */
[----:B------:R-:W-:Y:S02]  /*0560*/  FSETP.NEU.FTZ.AND P1, PT, |R3|, +INF , PT ;  /* 0x7f8000000300780b */ /* 0x000fe40003f3d200 */
[----:B------:R-:W-:-:S11]  /*0570*/  FSETP.NEU.FTZ.AND P0, PT, |R0|, +INF , PT ;  /* 0x7f8000000000780b */ /* 0x000fd60003f1d200 */
[----:B------:R-:W-:Y:S05]  /*0580*/  @!P1 BRA !P2, `(.L_x_4) ;  /* 0x0000000400249947 */ /* 0x000fea0005000000 */
[----:B------:R-:W-:-:S04]  /*0590*/  LOP3.LUT P2, RZ, R0, 0x7fffffff, RZ, 0xc0, !PT ;  /* 0x7fffffff00ff7812 */ /* 0x000fc8000784c0ff */
[----:B------:R-:W-:-:S13]  /*05a0*/  PLOP3.LUT P1, PT, P1, P2, PT, 0x2f, 0xf2 ;  /* 0x0000000000f2781c */ /* 0x000fda0000f24577 */
[----:B------:R-:W-:Y:S05]  /*05b0*/  @P1 BRA `(.L_x_5) ;  /* 0x0000000400101947 */ /* 0x000fea0003800000 */
[----:B------:R-:W-:-:S04]  /*05c0*/  LOP3.LUT P1, RZ, R3, 0x7fffffff, RZ, 0xc0, !PT ;  /* 0x7fffffff03ff7812 */ /* 0x000fc8000782c0ff */
[----:B------:R-:W-:-:S13]  /*05d0*/  PLOP3.LUT P0, PT, P0, P1, PT, 0x2f, 0xf2 ;  /* 0x0000000000f2781c */ /* 0x000fda0000702577 */
[----:B------:R-:W-:Y:S05]  /*05e0*/  @P0 BRA `(.L_x_6) ;  /* 0x0000000000f80947 */ /* 0x000fea0003800000 */
[----:B------:R-:W-:Y:S02]  /*05f0*/  ISETP.GE.AND P0, PT, R9, RZ, PT ;  /* 0x000000ff0900720c */ /* 0x000fe40003f06270 */
[----:B------:R-:W-:-:S11]  /*0600*/  ISETP.GE.AND P1, PT, R10, RZ, PT ;  /* 0x000000ff0a00720c */ /* 0x000fd60003f26270 */
[----:B------:R-:W-:Y:S02]  /*0610*/  @P0 IMAD.MOV.U32 R8, RZ, RZ, RZ ;  /* 0x000000ffff080224 */ /* 0x000fe400078e00ff */
[----:B------:R-:W-:Y:S01]  /*0620*/  @!P0 FFMA R0, R0, 1.84467440737095516160e+19, RZ ;  /* 0x5f80000000008823 */ /* 0x000fe200000000ff */
[----:B------:R-:W-:Y:S02]  /*0630*/  @!P0 IMAD.MOV.U32 R8, RZ, RZ, -0x40 ;  /* 0xffffffc0ff088424 */ /* 0x000fe400078e00ff */
[----:B------:R-:W-:Y:S02]  /*0640*/  @!P1 FFMA R3, R3, 1.84467440737095516160e+19, RZ ;  /* 0x5f80000003039823 */ /* 0x000fe400000000ff */
[----:B------:R-:W-:-:S07]  /*0650*/  @!P1 VIADD R8, R8, 0x40 ;  /* 0x0000004008089836 */ /* 0x000fce0000000000 */
.L_x_2:
[----:B------:R-:W-:-:S05]  /*0660*/  LEA R10, R14, 0xc0800000, 0x17 ;  /* 0xc08000000e0a7811 */ /* 0x000fca00078eb8ff */
[----:B------:R-:W-:Y:S02]  /*0670*/  IMAD.IADD R10, R3, 0x1, -R10 ;  /* 0x00000001030a7824 */ /* 0x000fe400078e0a0a */
[----:B------:R-:W-:Y:S02]  /*0680*/  VIADD R3, R12, 0xffffff81 ;  /* 0xffffff810c037836 */ /* 0x000fe40000000000 */
[----:B------:R-:W0:Y:S01]  /*0690*/  MUFU.RCP R9, R10 ;  /* 0x0000000a00097308 */ /* 0x000e220000001000 */
[----:B------:R-:W-:Y:S01]  /*06a0*/  FADD.FTZ R11, -R10, -RZ ;  /* 0x800000ff0a0b7221 */ /* 0x000fe20000010100 */
[----:B------:R-:W-:-:S03]  /*06b0*/  IMAD R0, R3, -0x800000, R0 ;  /* 0xff80000003007824 */ /* 0x000fc600078e0200 */
[----:B0-----:R-:W-:-:S04]  /*06c0*/  FFMA R12, R9, R11, 1 ;  /* 0x3f800000090c7423 */ /* 0x001fc8000000000b */
[----:B------:R-:W-:-:S04]  /*06d0*/  FFMA R16, R9, R12, R9 ;  /* 0x0000000c09107223 */ /* 0x000fc80000000009 */
[----:B------:R-:W-:-:S04]  /*06e0*/  FFMA R9, R0, R16, RZ ;  /* 0x0000001000097223 */ /* 0x000fc800000000ff */
[----:B------:R-:W-:-:S04]  /*06f0*/  FFMA R12, R11, R9, R0 ;  /* 0x000000090b0c7223 */ /* 0x000fc80000000000 */
[----:B------:R-:W-:Y:S01]  /*0700*/  FFMA R13, R16, R12, R9 ;  /* 0x0000000c100d7223 */ /* 0x000fe20000000009 */
[----:B------:R-:W-:-:S03]  /*0710*/  IADD3 R9, PT, PT, R3, 0x7f, -R14 ;  /* 0x0000007f03097810 */ /* 0x000fc60007ffe80e */
[----:B------:R-:W-:Y:S02]  /*0720*/  FFMA R12, R11, R13, R0 ;  /* 0x0000000d0b0c7223 */ /* 0x000fe40000000000 */
[----:B------:R-:W-:Y:S02]  /*0730*/  IMAD.IADD R9, R9, 0x1, R8 ;  /* 0x0000000109097824 */ /* 0x000fe400078e0208 */
[----:B------:R-:W-:-:S05]  /*0740*/  FFMA R0, R16, R12, R13 ;  /* 0x0000000c10007223 */ /* 0x000fca000000000d */
[----:B------:R-:W-:-:S04]  /*0750*/  SHF.R.U32.HI R3, RZ, 0x17, R0 ;  /* 0x00000017ff037819 */ /* 0x000fc80000011600 */
[----:B------:R-:W-:-:S05]  /*0760*/  LOP3.LUT R3, R3, 0xff, RZ, 0xc0, !PT ;  /* 0x000000ff03037812 */ /* 0x000fca00078ec0ff */
[----:B------:R-:W-:-:S04]  /*0770*/  IMAD.IADD R11, R3, 0x1, R9 ;  /* 0x00000001030b7824 */ /* 0x000fc800078e0209 */
[----:B------:R-:W-:-:S05]  /*0780*/  VIADD R3, R11, 0xffffffff ;  /* 0xffffffff0b037836 */ /* 0x000fca0000000000 */
[----:B------:R-:W-:-:S13]  /*0790*/  ISETP.GE.U32.AND P0, PT, R3, 0xfe, PT ;  /* 0x000000fe0300780c */ /* 0x000fda0003f06070 */
[----:B------:R-:W-:Y:S05]  /*07a0*/  @!P0 BRA `(.L_x_7) ;  /* 0x0000000000808947 */ /* 0x000fea0003800000 */
[----:B------:R-:W-:-:S13]  /*07b0*/  ISETP.GT.AND P0, PT, R11, 0xfe, PT ;  /* 0x000000fe0b00780c */ /* 0x000fda0003f04270 */
[----:B------:R-:W-:Y:S05]  /*07c0*/  @P0 BRA `(.L_x_8) ;  /* 0x00000000006c0947 */ /* 0x000fea0003800000 */
[----:B------:R-:W-:-:S13]  /*07d0*/  ISETP.GE.AND P0, PT, R11, 0x1, PT ;  /* 0x000000010b00780c */ /* 0x000fda0003f06270 */
[----:B------:R-:W-:Y:S05]  /*07e0*/  @P0 BRA `(.L_x_9) ;  /* 0x0000000000980947 */ /* 0x000fea0003800000 */
[----:B------:R-:W-:Y:S02]  /*07f0*/  ISETP.GE.AND P0, PT, R11, -0x18, PT ;  /* 0xffffffe80b00780c */ /* 0x000fe40003f06270 */
[----:B------:R-:W-:-:S11]  /*0800*/  LOP3.LUT R0, R0, 0x80000000, RZ, 0xc0, !PT ;  /* 0x8000000000007812 */ /* 0x000fd600078ec0ff */
[----:B------:R-:W-:Y:S05]  /*0810*/  @!P0 BRA `(.L_x_9) ;  /* 0x00000000008c8947 */ /* 0x000fea0003800000 */
[CCC-:B------:R-:W-:Y:S01]  /*0820*/  FFMA.RZ R3, R16.reuse, R12.reuse, R13.reuse ;  /* 0x0000000c10037223 */ /* 0x1c0fe2000000c00d */
[C---:B------:R-:W-:Y:S02]  /*0830*/  VIADD R10, R11.reuse, 0x20 ;  /* 0x000000200b0a7836 */ /* 0x040fe40000000000 */
[CCC-:B------:R-:W-:Y:S01]  /*0840*/  FFMA.RM R8, R16.reuse, R12.reuse, R13.reuse ;  /* 0x0000000c10087223 */ /* 0x1c0fe2000000400d */
[----:B------:R-:W-:Y:S02]  /*0850*/  ISETP.NE.AND P2, PT, R11, RZ, PT ;  /* 0x000000ff0b00720c */ /* 0x000fe40003f45270 */
[----:B------:R-:W-:Y:S01]  /*0860*/  LOP3.LUT R9, R3, 0x7fffff, RZ, 0xc0, !PT ;  /* 0x007fffff03097812 */ /* 0x000fe200078ec0ff */
[----:B------:R-:W-:Y:S01]  /*0870*/  FFMA.RP R3, R16, R12, R13 ;  /* 0x0000000c10037223 */ /* 0x000fe2000000800d */
[----:B------:R-:W-:Y:S01]  /*0880*/  ISETP.NE.AND P1, PT, R11, RZ, PT ;  /* 0x000000ff0b00720c */ /* 0x000fe20003f25270 */
[----:B------:R-:W-:Y:S01]  /*0890*/  IMAD.MOV R11, RZ, RZ, -R11 ;  /* 0x000000ffff0b7224 */ /* 0x000fe200078e0a0b */
[----:B------:R-:W-:-:S02]  /*08a0*/  LOP3.LUT R9, R9, 0x800000, RZ, 0xfc, !PT ;  /* 0x0080000009097812 */ /* 0x000fc400078efcff */
[----:B------:R-:W-:Y:S02]  /*08b0*/  FSETP.NEU.FTZ.AND P0, PT, R3, R8, PT ;  /* 0x000000080300720b */ /* 0x000fe40003f1d000 */
[----:B------:R-:W-:Y:S02]  /*08c0*/  SHF.L.U32 R10, R9, R10, RZ ;  /* 0x0000000a090a7219 */ /* 0x000fe400000006ff */
[----:B------:R-:W-:Y:S02]  /*08d0*/  SEL R8, R11, RZ, P2 ;  /* 0x000000ff0b087207 */ /* 0x000fe40001000000 */
[----:B------:R-:W-:Y:S02]  /*08e0*/  ISETP.NE.AND P1, PT, R10, RZ, P1 ;  /* 0x000000ff0a00720c */ /* 0x000fe40000f25270 */
[----:B------:R-:W-:Y:S02]  /*08f0*/  SHF.R.U32.HI R8, RZ, R8, R9 ;  /* 0x00000008ff087219 */ /* 0x000fe40000011609 */
[----:B------:R-:W-:-:S02]  /*0900*/  PLOP3.LUT P0, PT, P0, P1, PT, 0xf8, 0x8f ;  /* 0x00000000008f781c */ /* 0x000fc40000703f70 */
[----:B------:R-:W-:Y:S02]  /*0910*/  SHF.R.U32.HI R10, RZ, 0x1, R8 ;  /* 0x00000001ff0a7819 */ /* 0x000fe40000011608 */
[----:B------:R-:W-:-:S04]  /*0920*/  SEL R3, RZ, 0x1, !P0 ;  /* 0x00000001ff037807 */ /* 0x000fc80004000000 */
[----:B------:R-:W-:-:S04]  /*0930*/  LOP3.LUT R3, R3, 0x1, R10, 0xf8, !PT ;  /* 0x0000000103037812 */ /* 0x000fc800078ef80a */
[----:B------:R-:W-:-:S05]  /*0940*/  LOP3.LUT R3, R3, R8, RZ, 0xc0, !PT ;  /* 0x0000000803037212 */ /* 0x000fca00078ec0ff */
[----:B------:R-:W-:-:S05]  /*0950*/  IMAD.IADD R3, R10, 0x1, R3 ;  /* 0x000000010a037824 */ /* 0x000fca00078e0203 */
[----:B------:R-:W-:Y:S01]  /*0960*/  LOP3.LUT R0, R3, R0, RZ, 0xfc, !PT ;  /* 0x0000000003007212 */ /* 0x000fe200078efcff */
[----:B------:R-:W-:Y:S06]  /*0970*/  BRA `(.L_x_9) ;  /* 0x0000000000347947 */ /* 0x000fec0003800000 */
.L_x_8:
[----:B------:R-:W-:-:S04]  /*0980*/  LOP3.LUT R0, R0, 0x80000000, RZ, 0xc0, !PT ;  /* 0x8000000000007812 */ /* 0x000fc800078ec0ff */
[----:B------:R-:W-:Y:S01]  /*0990*/  LOP3.LUT R0, R0, 0x7f800000, RZ, 0xfc, !PT ;  /* 0x7f80000000007812 */ /* 0x000fe200078efcff */
[----:B------:R-:W-:Y:S06]  /*09a0*/  BRA `(.L_x_9) ;  /* 0x0000000000287947 */ /* 0x000fec0003800000 */
.L_x_7:
[----:B------:R-:W-:Y:S01]  /*09b0*/  IMAD R0, R9, 0x800000, R0 ;  /* 0x0080000009007824 */ /* 0x000fe200078e0200 */
[----:B------:R-:W-:Y:S06]  /*09c0*/  BRA `(.L_x_9) ;  /* 0x0000000000207947 */ /* 0x000fec0003800000 */
.L_x_6:
[----:B------:R-:W-:-:S04]  /*09d0*/  LOP3.LUT R0, R3, 0x80000000, R0, 0x48, !PT ;  /* 0x8000000003007812 */ /* 0x000fc800078e4800 */
[----:B------:R-:W-:Y:S01]  /*09e0*/  LOP3.LUT R0, R0, 0x7f800000, RZ, 0xfc, !PT ;  /* 0x7f80000000007812 */ /* 0x000fe200078efcff */
[----:B------:R-:W-:Y:S06]  /*09f0*/  BRA `(.L_x_9) ;  /* 0x0000000000147947 */ /* 0x000fec0003800000 */
.L_x_5:
[----:B------:R-:W-:Y:S01]  /*0a00*/  LOP3.LUT R0, R3, 0x80000000, R0, 0x48, !PT ;  /* 0x8000000003007812 */ /* 0x000fe200078e4800 */
[----:B------:R-:W-:Y:S06]  /*0a10*/  BRA `(.L_x_9) ;  /* 0x00000000000c7947 */ /* 0x000fec0003800000 */
.L_x_4:
[----:B------:R-:W0:Y:S01]  /*0a20*/  MUFU.RSQ R0, -QNAN ;  /* 0xffc0000000007908 */ /* 0x000e220000001400 */
[----:B------:R-:W-:Y:S05]  /*0a30*/  BRA `(.L_x_9) ;  /* 0x0000000000047947 */ /* 0x000fea0003800000 */
.L_x_3:
[----:B------:R-:W-:-:S07]  /*0a40*/  FADD.FTZ R0, R0, R3 ;  /* 0x0000000300007221 */ /* 0x000fce0000010000 */
.L_x_9:
[----:B------:R-:W-:Y:S02]  /*0a50*/  IMAD.MOV.U32 R8, RZ, RZ, R6 ;  /* 0x000000ffff087224 */ /* 0x000fe400078e0006 */
[----:B------:R-:W-:-:S04]  /*0a60*/  IMAD.MOV.U32 R9, RZ, RZ, 0x0 ;  /* 0x00000000ff097424 */ /* 0x000fc800078e00ff */
[----:B0-----:R-:W-:Y:S05]  /*0a70*/  RET.REL.NODEC R8 `(scaleImageKernel) ;  /* 0xfffffff408607950 */ /* 0x001fea0003c3ffff */
.L_x_10:
[----:B------:R-:W-:-:S00]  /*0a80*/  BRA `(.L_x_10) ;  /* 0xfffffffc00fc7947 */ /* 0x000fc0000383ffff */
[----:B------:R-:W-:-:S00]  /*0a90*/  NOP ;  /* 0x0000000000007918 */ /* 0x000fc00000000000 */
        /* <DEDUP_REMOVED lines=14> */
.L_x_11:


//--------------------- .nv.shared.reserved.0     --------------------------
	.section	.nv.shared.reserved.0,"aw",@nobits
	.weak		__nv_reservedSMEM_offset_0_alias
	.size		__nv_reservedSMEM_offset_0_alias, 0, 64
	.other		__nv_reservedSMEM_offset_0_alias,@"STO_CUDA_RESERVED_SHARED STV_DEFAULT"
__nv_reservedSMEM_offset_0_alias:
	.zero		0
	.zero		64


//--------------------- .nv.constant0.scaleImageKernel --------------------------
	.section	.nv.constant0.scaleImageKernel,"a",@progbits
	.sectionflags	@""
	.align	4
.nv.constant0.scaleImageKernel:
	.zero		928


//--------------------- SYMBOLS --------------------------

	.type		.nv.reservedSmem.offset0,@object
	.size		.nv.reservedSmem.offset0,0x4
